//
// Generated by NVIDIA NVVM Compiler
//
// Compiler Build ID: CL-36424714
// Cuda compilation tools, release 13.0, V13.0.88
// Based on NVVM 20.0.0
//

.version 9.0
.target sm_100
.address_size 64

	// .globl	_Z16multMatrizKernelPiS_S_i

.visible .entry _Z16multMatrizKernelPiS_S_i(
	.param .u64 .ptr .align 1 _Z16multMatrizKernelPiS_S_i_param_0,
	.param .u64 .ptr .align 1 _Z16multMatrizKernelPiS_S_i_param_1,
	.param .u64 .ptr .align 1 _Z16multMatrizKernelPiS_S_i_param_2,
	.param .u32 _Z16multMatrizKernelPiS_S_i_param_3
)
{
	.reg .pred 	%p<10>;
	.reg .b32 	%r<105>;
	.reg .b64 	%rd<67>;

	ld.param.u64 	%rd14, [_Z16multMatrizKernelPiS_S_i_param_0];
	ld.param.u64 	%rd15, [_Z16multMatrizKernelPiS_S_i_param_1];
	ld.param.u32 	%r30, [_Z16multMatrizKernelPiS_S_i_param_3];
	cvta.to.global.u64 	%rd1, %rd15;
	cvta.to.global.u64 	%rd2, %rd14;
	mov.u32 	%r31, %ctaid.y;
	mov.u32 	%r32, %ntid.y;
	mov.u32 	%r33, %tid.y;
	mad.lo.s32 	%r1, %r31, %r32, %r33;
	mov.u32 	%r34, %ctaid.x;
	mov.u32 	%r35, %ntid.x;
	mov.u32 	%r36, %tid.x;
	mad.lo.s32 	%r2, %r34, %r35, %r36;
	max.s32 	%r37, %r1, %r2;
	setp.ge.s32 	%p1, %r37, %r30;
	@%p1 bra 	$L__BB0_13;
	mul.lo.s32 	%r3, %r30, %r1;
	and.b32  	%r4, %r30, 7;
	setp.lt.u32 	%p2, %r30, 8;
	mov.b32 	%r99, 0;
	mov.u32 	%r104, %r99;
	@%p2 bra 	$L__BB0_4;
	and.b32  	%r99, %r30, 2147483640;
	neg.s32 	%r93, %r99;
	mul.wide.s32 	%rd16, %r30, 4;
	add.s64 	%rd3, %rd1, %rd16;
	shl.b32 	%r7, %r30, 3;
	mul.wide.s32 	%rd17, %r30, 8;
	add.s64 	%rd4, %rd1, %rd17;
	mul.wide.s32 	%rd18, %r30, 12;
	add.s64 	%rd5, %rd1, %rd18;
	mul.wide.s32 	%rd19, %r30, 16;
	add.s64 	%rd6, %rd1, %rd19;
	mul.wide.s32 	%rd20, %r30, 20;
	add.s64 	%rd7, %rd1, %rd20;
	mul.wide.s32 	%rd21, %r30, 24;
	add.s64 	%rd8, %rd1, %rd21;
	mul.wide.s32 	%rd22, %r30, 28;
	add.s64 	%rd9, %rd1, %rd22;
	mul.wide.u32 	%rd23, %r3, 4;
	add.s64 	%rd24, %rd23, %rd2;
	add.s64 	%rd66, %rd24, 16;
	mov.b32 	%r104, 0;
	mov.u32 	%r92, %r2;
$L__BB0_3:
	.pragma "nounroll";
	mul.wide.s32 	%rd25, %r92, 4;
	add.s64 	%rd26, %rd3, %rd25;
	add.s64 	%rd27, %rd4, %rd25;
	add.s64 	%rd28, %rd5, %rd25;
	add.s64 	%rd29, %rd6, %rd25;
	add.s64 	%rd30, %rd7, %rd25;
	add.s64 	%rd31, %rd8, %rd25;
	add.s64 	%rd32, %rd9, %rd25;
	add.s64 	%rd33, %rd1, %rd25;
	ld.global.u32 	%r41, [%rd66+-16];
	ld.global.u32 	%r42, [%rd33];
	mad.lo.s32 	%r43, %r42, %r41, %r104;
	ld.global.u32 	%r44, [%rd66+-12];
	ld.global.u32 	%r45, [%rd26];
	mad.lo.s32 	%r46, %r45, %r44, %r43;
	ld.global.u32 	%r47, [%rd66+-8];
	ld.global.u32 	%r48, [%rd27];
	mad.lo.s32 	%r49, %r48, %r47, %r46;
	ld.global.u32 	%r50, [%rd66+-4];
	ld.global.u32 	%r51, [%rd28];
	mad.lo.s32 	%r52, %r51, %r50, %r49;
	ld.global.u32 	%r53, [%rd66];
	ld.global.u32 	%r54, [%rd29];
	mad.lo.s32 	%r55, %r54, %r53, %r52;
	ld.global.u32 	%r56, [%rd66+4];
	ld.global.u32 	%r57, [%rd30];
	mad.lo.s32 	%r58, %r57, %r56, %r55;
	ld.global.u32 	%r59, [%rd66+8];
	ld.global.u32 	%r60, [%rd31];
	mad.lo.s32 	%r61, %r60, %r59, %r58;
	ld.global.u32 	%r62, [%rd66+12];
	ld.global.u32 	%r63, [%rd32];
	mad.lo.s32 	%r104, %r63, %r62, %r61;
	add.s32 	%r93, %r93, 8;
	add.s32 	%r92, %r92, %r7;
	add.s64 	%rd66, %rd66, 32;
	setp.ne.s32 	%p3, %r93, 0;
	@%p3 bra 	$L__BB0_3;
$L__BB0_4:
	setp.eq.s32 	%p4, %r4, 0;
	@%p4 bra 	$L__BB0_12;
	and.b32  	%r17, %r30, 3;
	setp.lt.u32 	%p5, %r4, 4;
	@%p5 bra 	$L__BB0_7;
	add.s32 	%r65, %r99, %r3;
	mul.wide.u32 	%rd34, %r65, 4;
	add.s64 	%rd35, %rd2, %rd34;
	ld.global.u32 	%r66, [%rd35];
	mad.lo.s32 	%r67, %r99, %r30, %r2;
	mul.wide.s32 	%rd36, %r67, 4;
	add.s64 	%rd37, %rd1, %rd36;
	ld.global.u32 	%r68, [%rd37];
	mad.lo.s32 	%r69, %r68, %r66, %r104;
	cvt.u64.u32 	%rd38, %r3;
	cvt.u64.u32 	%rd39, %r99;
	add.s64 	%rd40, %rd39, %rd38;
	shl.b64 	%rd41, %rd40, 2;
	add.s64 	%rd42, %rd2, %rd41;
	ld.global.u32 	%r70, [%rd42+4];
	mul.wide.s32 	%rd43, %r30, 4;
	add.s64 	%rd44, %rd37, %rd43;
	ld.global.u32 	%r71, [%rd44];
	mad.lo.s32 	%r72, %r71, %r70, %r69;
	ld.global.u32 	%r73, [%rd42+8];
	add.s64 	%rd45, %rd44, %rd43;
	ld.global.u32 	%r74, [%rd45];
	mad.lo.s32 	%r75, %r74, %r73, %r72;
	ld.global.u32 	%r76, [%rd42+12];
	add.s64 	%rd46, %rd45, %rd43;
	ld.global.u32 	%r77, [%rd46];
	mad.lo.s32 	%r104, %r77, %r76, %r75;
	add.s32 	%r99, %r99, 4;
$L__BB0_7:
	setp.eq.s32 	%p6, %r17, 0;
	@%p6 bra 	$L__BB0_12;
	setp.eq.s32 	%p7, %r17, 1;
	@%p7 bra 	$L__BB0_10;
	add.s32 	%r79, %r99, %r3;
	mul.wide.u32 	%rd47, %r79, 4;
	add.s64 	%rd48, %rd2, %rd47;
	ld.global.u32 	%r80, [%rd48];
	mad.lo.s32 	%r81, %r99, %r30, %r2;
	mul.wide.s32 	%rd49, %r81, 4;
	add.s64 	%rd50, %rd1, %rd49;
	ld.global.u32 	%r82, [%rd50];
	mad.lo.s32 	%r83, %r82, %r80, %r104;
	cvt.u64.u32 	%rd51, %r3;
	cvt.u64.u32 	%rd52, %r99;
	add.s64 	%rd53, %rd52, %rd51;
	shl.b64 	%rd54, %rd53, 2;
	add.s64 	%rd55, %rd2, %rd54;
	ld.global.u32 	%r84, [%rd55+4];
	mul.wide.s32 	%rd56, %r30, 4;
	add.s64 	%rd57, %rd50, %rd56;
	ld.global.u32 	%r85, [%rd57];
	mad.lo.s32 	%r104, %r85, %r84, %r83;
	add.s32 	%r99, %r99, 2;
$L__BB0_10:
	and.b32  	%r86, %r30, 1;
	setp.eq.b32 	%p8, %r86, 1;
	not.pred 	%p9, %p8;
	@%p9 bra 	$L__BB0_12;
	add.s32 	%r87, %r99, %r3;
	mul.wide.u32 	%rd58, %r87, 4;
	add.s64 	%rd59, %rd2, %rd58;
	ld.global.u32 	%r88, [%rd59];
	mad.lo.s32 	%r89, %r99, %r30, %r2;
	mul.wide.s32 	%rd60, %r89, 4;
	add.s64 	%rd61, %rd1, %rd60;
	ld.global.u32 	%r90, [%rd61];
	mad.lo.s32 	%r104, %r90, %r88, %r104;
$L__BB0_12:
	ld.param.u64 	%rd65, [_Z16multMatrizKernelPiS_S_i_param_2];
	add.s32 	%r91, %r3, %r2;
	cvta.to.global.u64 	%rd62, %rd65;
	mul.wide.s32 	%rd63, %r91, 4;
	add.s64 	%rd64, %rd62, %rd63;
	st.global.u32 	[%rd64], %r104;
$L__BB0_13:
	ret;

}


// ===== COMPILED SASS (sm_100) =====

	.target	sm_100

	.elftype	@"ET_EXEC"


//--------------------- .note.nv.tkinfo           --------------------------
	.section	.note.nv.tkinfo,"",@"SHT_NOTE"
	.sectionflags	@"SHF_NOTE_NV_TKINFO"
	.tkinfo
        /*0018*/ 	.word	0x00000002
        /*0030*/ 	.string	""
        /*0030*/ 	.string	"ptxas"
        /*0030*/ 	.string	"Cuda compilation tools, release 13.0, V13.0.88"
        /*0030*/ 	.string	"Build cuda_13.0.r13.0/compiler.36424714_0"
        /*0030*/ 	.string	"-arch sm_100 -m 64 "



//--------------------- .note.nv.cuinfo           --------------------------
	.section	.note.nv.cuinfo,"",@"SHT_NOTE"
	.sectionflags	@"SHF_NOTE_NV_CUINFO"
        /*0018*/ 	.short	0x0002
        /*001a*/ 	.short	0x0064
        /*001c*/ 	.short	0x0082
	.zero		2


//--------------------- .nv.info                  --------------------------
	.section	.nv.info,"",@"SHT_CUDA_INFO"
	.align	4


	//----- nvinfo : EIATTR_REGCOUNT
	.align		4
        /*0000*/ 	.byte	0x04, 0x2f
        /*0002*/ 	.short	(.L_1 - .L_0)
	.align		4
.L_0:
        /*0004*/ 	.word	index@(_Z16multMatrizKernelPiS_S_i)
        /*0008*/ 	.word	0x0000001e


	//----- nvinfo : EIATTR_FRAME_SIZE
	.align		4
.L_1:
        /*000c*/ 	.byte	0x04, 0x11
        /*000e*/ 	.short	(.L_3 - .L_2)
	.align		4
.L_2:
        /*0010*/ 	.word	index@(_Z16multMatrizKernelPiS_S_i)
        /*0014*/ 	.word	0x00000000


	//----- nvinfo : EIATTR_MIN_STACK_SIZE
	.align		4
.L_3:
        /*0018*/ 	.byte	0x04, 0x12
        /*001a*/ 	.short	(.L_5 - .L_4)
	.align		4
.L_4:
        /*001c*/ 	.word	index@(_Z16multMatrizKernelPiS_S_i)
        /*0020*/ 	.word	0x00000000
.L_5:


//--------------------- .nv.compat                --------------------------
	.section	.nv.compat,"",@"SHT_CUDA_COMPAT_INFO"
	.align	4
        /*0000*/ 	.byte	0x02, 0x09, 0x00, 0x00, 0x02, 0x02, 0x01, 0x00, 0x02, 0x05, 0x05, 0x00, 0x03, 0x07, 0x01, 0x01
        /*0010*/ 	.byte	0x02, 0x03, 0x00, 0x00, 0x02, 0x06, 0x01, 0x00, 0x04, 0x0b, 0x08, 0x00, 0x09, 0x00, 0x00, 0x00
        /*0020*/ 	.byte	0x00, 0x00, 0x00, 0x00


//--------------------- .nv.info._Z16multMatrizKernelPiS_S_i --------------------------
	.section	.nv.info._Z16multMatrizKernelPiS_S_i,"",@"SHT_CUDA_INFO"
	.sectionflags	@""
	.align	4


	//----- nvinfo : EIATTR_CUDA_API_VERSION
	.align		4
        /*0000*/ 	.byte	0x04, 0x37
        /*0002*/ 	.short	(.L_7 - .L_6)
.L_6:
        /*0004*/ 	.word	0x00000082


	//----- nvinfo : EIATTR_KPARAM_INFO
	.align		4
.L_7:
        /*0008*/ 	.byte	0x04, 0x17
        /*000a*/ 	.short	(.L_9 - .L_8)
.L_8:
        /*000c*/ 	.word	0x00000000
        /*0010*/ 	.short	0x0003
        /*0012*/ 	.short	0x0018
        /*0014*/ 	.byte	0x00, 0xf0, 0x11, 0x00


	//----- nvinfo : EIATTR_KPARAM_INFO
	.align		4
.L_9:
        /*0018*/ 	.byte	0x04, 0x17
        /*001a*/ 	.short	(.L_11 - .L_10)
.L_10:
        /*001c*/ 	.word	0x00000000
        /*0020*/ 	.short	0x0002
        /*0022*/ 	.short	0x0010
        /*0024*/ 	.byte	0x00, 0xf5, 0x21, 0x00


	//----- nvinfo : EIATTR_KPARAM_INFO
	.align		4
.L_11:
        /*0028*/ 	.byte	0x04, 0x17
        /*002a*/ 	.short	(.L_13 - .L_12)
.L_12:
        /*002c*/ 	.word	0x00000000
        /*0030*/ 	.short	0x0001
        /*0032*/ 	.short	0x0008
        /*0034*/ 	.byte	0x00, 0xf5, 0x21, 0x00


	//----- nvinfo : EIATTR_KPARAM_INFO
	.align		4
.L_13:
        /*0038*/ 	.byte	0x04, 0x17
        /*003a*/ 	.short	(.L_15 - .L_14)
.L_14:
        /*003c*/ 	.word	0x00000000
        /*0040*/ 	.short	0x0000
        /*0042*/ 	.short	0x0000
        /*0044*/ 	.byte	0x00, 0xf5, 0x21, 0x00


	//----- nvinfo : EIATTR_SPARSE_MMA_MASK
	.align		4
.L_15:
        /*0048*/ 	.byte	0x03, 0x50
        /*004a*/ 	.short	0x0000


	//----- nvinfo : EIATTR_MAXREG_COUNT
	.align		4
        /*004c*/ 	.byte	0x03, 0x1b
        /*004e*/ 	.short	0x00ff


	//----- nvinfo : EIATTR_MERCURY_ISA_VERSION
	.align		4
        /*0050*/ 	.byte	0x03, 0x5f
        /*0052*/ 	.short	0x0101


	//----- nvinfo : EIATTR_VRC_CTA_INIT_COUNT
	.align		4
        /*0054*/ 	.byte	0x02, 0x4a
	.zero		1
	.zero		1


	//----- nvinfo : EIATTR_EXIT_INSTR_OFFSETS
	.align		4
        /*0058*/ 	.byte	0x04, 0x1c
        /*005a*/ 	.short	(.L_17 - .L_16)


	//   ....[0]....
.L_16:
        /*005c*/ 	.word	0x000000c0


	//   ....[1]....
        /*0060*/ 	.word	0x00000a90


	//----- nvinfo : EIATTR_CBANK_PARAM_SIZE
	.align		4
.L_17:
        /*0064*/ 	.byte	0x03, 0x19
        /*0066*/ 	.short	0x001c


	//----- nvinfo : EIATTR_PARAM_CBANK
	.align		4
        /*0068*/ 	.byte	0x04, 0x0a
        /*006a*/ 	.short	(.L_19 - .L_18)
	.align		4
.L_18:
        /*006c*/ 	.word	index@(.nv.constant0._Z16multMatrizKernelPiS_S_i)
        /*0070*/ 	.short	0x0380
        /*0072*/ 	.short	0x001c


	//----- nvinfo : EIATTR_SW_WAR
	.align		4
.L_19:
        /*0074*/ 	.byte	0x04, 0x36
        /*0076*/ 	.short	(.L_21 - .L_20)
.L_20:
        /*0078*/ 	.word	0x00000008
.L_21:


//--------------------- .nv.callgraph             --------------------------
	.section	.nv.callgraph,"",@"SHT_CUDA_CALLGRAPH"
	.align	4
	.sectionentsize	8
	.align		4
        /*0000*/ 	.word	0x00000000
	.align		4
        /*0004*/ 	.word	0xffffffff
	.align		4
        /*0008*/ 	.word	0x00000000
	.align		4
        /*000c*/ 	.word	0xfffffffe
	.align		4
        /*0010*/ 	.word	0x00000000
	.align		4
        /*0014*/ 	.word	0xfffffffd
	.align		4
        /*0018*/ 	.word	0x00000000
	.align		4
        /*001c*/ 	.word	0xfffffffc


//--------------------- .text._Z16multMatrizKernelPiS_S_i --------------------------
	.section	.text._Z16multMatrizKernelPiS_S_i,"ax",@progbits
	.align	128
        .global         _Z16multMatrizKernelPiS_S_i
        .type           _Z16multMatrizKernelPiS_S_i,@function
        .size           _Z16multMatrizKernelPiS_S_i,(.L_x_5 - _Z16multMatrizKernelPiS_S_i)
        .other          _Z16multMatrizKernelPiS_S_i,@"STO_CUDA_ENTRY STV_DEFAULT"
_Z16multMatrizKernelPiS_S_i:
.text._Z16multMatrizKernelPiS_S_i:
[----:B------:R-:W-:Y:S01]  /*0000*/  LDC R1, c[0x0][0x37c] ;  /* 0x0000df00ff017b82 */ /* 0x000fe20000000800 */
[----:B------:R-:W0:Y:S07]  /*0010*/  S2R R0, SR_TID.Y ;  /* 0x0000000000007919 */ /* 0x000e2e0000002200 */
[----:B------:R-:W0:Y:S01]  /*0020*/  S2UR UR4, SR_CTAID.Y ;  /* 0x00000000000479c3 */ /* 0x000e220000002600 */
[----:B------:R-:W1:Y:S01]  /*0030*/  LDCU UR20, c[0x0][0x398] ;  /* 0x00007300ff1477ac */ /* 0x000e620008000800 */
[----:B------:R-:W2:Y:S06]  /*0040*/  S2R R3, SR_TID.X ;  /* 0x0000000000037919 */ /* 0x000eac0000002100 */
[----:B------:R-:W0:Y:S08]  /*0050*/  LDC R13, c[0x0][0x364] ;  /* 0x0000d900ff0d7b82 */ /* 0x000e300000000800 */
[----:B------:R-:W2:Y:S08]  /*0060*/  S2UR UR5, SR_CTAID.X ;  /* 0x00000000000579c3 */ /* 0x000eb00000002500 */
[----:B------:R-:W2:Y:S01]  /*0070*/  LDC R2, c[0x0][0x360] ;  /* 0x0000d800ff027b82 */ /* 0x000ea20000000800 */
[----:B0-----:R-:W-:-:S02]  /*0080*/  IMAD R13, R13, UR4, R0 ;  /* 0x000000040d0d7c24 */ /* 0x001fc4000f8e0200 */
[----:B--2---:R-:W-:-:S05]  /*0090*/  IMAD R0, R2, UR5, R3 ;  /* 0x0000000502007c24 */ /* 0x004fca000f8e0203 */
[----:B------:R-:W-:-:S04]  /*00a0*/  VIMNMX R2, PT, PT, R13, R0, !PT ;  /* 0x000000000d027248 */ /* 0x000fc80007fe0100 */
[----:B-1----:R-:W-:-:S13]  /*00b0*/  ISETP.GE.AND P0, PT, R2, UR20, PT ;  /* 0x0000001402007c0c */ /* 0x002fda000bf06270 */
[----:B------:R-:W-:Y:S05]  /*00c0*/  @P0 EXIT ;  /* 0x000000000000094d */ /* 0x000fea0003800000 */
[----:B------:R-:W-:Y:S01]  /*00d0*/  UISETP.GE.U32.AND UP0, UPT, UR20, 0x8, UPT ;  /* 0x000000081400788c */ /* 0x000fe2000bf06070 */
[----:B------:R-:W-:Y:S02]  /*00e0*/  HFMA2 R12, -RZ, RZ, 0, 0 ;  /* 0x00000000ff0c7431 */ /* 0x000fe400000001ff */
[----:B------:R-:W-:Y:S01]  /*00f0*/  IMAD R13, R13, UR20, RZ ;  /* 0x000000140d0d7c24 */ /* 0x000fe2000f8e02ff */
[----:B------:R-:W-:Y:S01]  /*0100*/  UMOV UR4, URZ ;  /* 0x000000ff00047c82 */ /* 0x000fe20008000000 */
[----:B------:R-:W0:Y:S04]  /*0110*/  LDCU.64 UR18, c[0x0][0x358] ;  /* 0x00006b00ff1277ac */ /* 0x000e280008000a00 */
[----:B------:R-:W-:Y:S05]  /*0120*/  BRA.U !UP0, `(.L_x_0) ;  /* 0x0000000508047547 */ /* 0x000fea000b800000 */
[----:B------:R-:W1:Y:S01]  /*0130*/  LDCU.128 UR24, c[0x0][0x380] ;  /* 0x00007000ff1877ac */ /* 0x000e620008000c00 */
[----:B------:R-:W-:Y:S02]  /*0140*/  MOV R12, RZ ;  /* 0x000000ff000c7202 */ /* 0x000fe40000000f00 */
[----:B------:R-:W-:Y:S01]  /*0150*/  MOV R14, R0 ;  /* 0x00000000000e7202 */ /* 0x000fe20000000f00 */
[----:B------:R-:W-:-:S04]  /*0160*/  ULOP3.LUT UR4, UR20, 0x7ffffff8, URZ, 0xc0, !UPT ;  /* 0x7ffffff814047892 */ /* 0x000fc8000f8ec0ff */
[----:B------:R-:W-:Y:S01]  /*0170*/  UIADD3 UR5, UPT, UPT, -UR4, URZ, URZ ;  /* 0x000000ff04057290 */ /* 0x000fe2000fffe1ff */
[----:B-1----:R-:W-:Y:S01]  /*0180*/  MOV R2, UR24 ;  /* 0x0000001800027c02 */ /* 0x002fe20008000f00 */
[----:B------:R-:W-:Y:S01]  /*0190*/  UIMAD.WIDE UR6, UR20, 0x8, UR26 ;  /* 0x00000008140678a5 */ /* 0x000fe2000f8e021a */
[----:B------:R-:W-:Y:S01]  /*01a0*/  MOV R3, UR25 ;  /* 0x0000001900037c02 */ /* 0x000fe20008000f00 */
[----:B------:R-:W-:Y:S02]  /*01b0*/  UIMAD.WIDE UR8, UR20, 0xc, UR26 ;  /* 0x0000000c140878a5 */ /* 0x000fe4000f8e021a */
[----:B------:R-:W-:Y:S01]  /*01c0*/  UIMAD.WIDE UR10, UR20, 0x10, UR26 ;  /* 0x00000010140a78a5 */ /* 0x000fe2000f8e021a */
[----:B------:R-:W-:Y:S01]  /*01d0*/  IMAD.WIDE.U32 R2, R13, 0x4, R2 ;  /* 0x000000040d027825 */ /* 0x000fe200078e0002 */
[----:B------:R-:W-:Y:S02]  /*01e0*/  UIMAD.WIDE UR12, UR20, 0x14, UR26 ;  /* 0x00000014140c78a5 */ /* 0x000fe4000f8e021a */
[----:B------:R-:W-:Y:S01]  /*01f0*/  UIMAD.WIDE UR14, UR20, 0x18, UR26 ;  /* 0x00000018140e78a5 */ /* 0x000fe2000f8e021a */
[----:B------:R-:W-:Y:S01]  /*0200*/  IADD3 R2, P0, PT, R2, 0x10, RZ ;  /* 0x0000001002027810 */ /* 0x000fe20007f1e0ff */
[----:B------:R-:W-:-:S03]  /*0210*/  UIMAD.WIDE UR16, UR20, 0x1c, UR26 ;  /* 0x0000001c141078a5 */ /* 0x000fc6000f8e021a */
[----:B------:R-:W-:-:S09]  /*0220*/  IADD3.X R3, PT, PT, RZ, R3, RZ, P0, !PT ;  /* 0x00000003ff037210 */ /* 0x000fd200007fe4ff */
.L_x_1:
[----:B------:R-:W-:Y:S01]  /*0230*/  UIMAD.WIDE UR22, UR20, 0x4, UR26 ;  /* 0x00000004141678a5 */ /* 0x000fe2000f8e021a */
[----:B------:R-:W-:Y:S02]  /*0240*/  IMAD.MOV.U32 R23, RZ, RZ, 0x4 ;  /* 0x00000004ff177424 */ /* 0x000fe400078e00ff */
[----:B------:R-:W-:Y:S01]  /*0250*/  HFMA2 R11, -RZ, RZ, 0, 2.384185791015625e-07 ;  /* 0x00000004ff0b7431 */ /* 0x000fe200000001ff */
[----:B------:R-:W-:Y:S01]  /*0260*/  MOV R25, 0x4 ;  /* 0x0000000400197802 */ /* 0x000fe20000000f00 */
[----:B0-----:R-:W2:Y:S01]  /*0270*/  LDG.E R21, desc[UR18][R2.64+-0x10] ;  /* 0xfffff01202157981 */ /* 0x001ea2000c1e1900 */
[C---:B------:R-:W-:Y:S01]  /*0280*/  IMAD.WIDE R22, R14.reuse, R23, UR26 ;  /* 0x0000001a0e167e25 */ /* 0x040fe2000f8e0217 */
[----:B------:R-:W-:Y:S02]  /*0290*/  MOV R8, UR22 ;  /* 0x0000001600087c02 */ /* 0x000fe40008000f00 */
[----:B------:R-:W-:Y:S01]  /*02a0*/  MOV R9, UR23 ;  /* 0x0000001700097c02 */ /* 0x000fe20008000f00 */
[----:B------:R-:W3:Y:S02]  /*02b0*/  LDG.E R19, desc[UR18][R2.64+-0xc] ;  /* 0xfffff41202137981 */ /* 0x000ee4000c1e1900 */
[----:B------:R-:W-:-:S02]  /*02c0*/  IMAD.WIDE R8, R14, 0x4, R8 ;  /* 0x000000040e087825 */ /* 0x000fc400078e0208 */
[----:B------:R-:W2:Y:S01]  /*02d0*/  LDG.E R22, desc[UR18][R22.64] ;  /* 0x0000001216167981 */ /* 0x000ea2000c1e1900 */
[----:B------:R-:W-:Y:S01]  /*02e0*/  MOV R5, 0x4 ;  /* 0x0000000400057802 */ /* 0x000fe20000000f00 */
[C---:B------:R-:W-:Y:S02]  /*02f0*/  IMAD.WIDE R24, R14.reuse, R25, UR6 ;  /* 0x000000060e187e25 */ /* 0x040fe4000f8e0219 */
[----:B------:R0:W3:Y:S02]  /*0300*/  LDG.E R20, desc[UR18][R8.64] ;  /* 0x0000001208147981 */ /* 0x0000e4000c1e1900 */
[----:B------:R-:W-:Y:S02]  /*0310*/  IMAD.WIDE R10, R14, R11, UR8 ;  /* 0x000000080e0a7e25 */ /* 0x000fe4000f8e020b */
[----:B------:R-:W4:Y:S04]  /*0320*/  LDG.E R18, desc[UR18][R24.64] ;  /* 0x0000001218127981 */ /* 0x000f28000c1e1900 */
[----:B------:R-:W4:Y:S01]  /*0330*/  LDG.E R17, desc[UR18][R2.64+-0x8] ;  /* 0xfffff81202117981 */ /* 0x000f22000c1e1900 */
[----:B0-----:R-:W-:-:S02]  /*0340*/  HFMA2 R9, -RZ, RZ, 0, 2.384185791015625e-07 ;  /* 0x00000004ff097431 */ /* 0x001fc400000001ff */
[----:B------:R-:W-:Y:S01]  /*0350*/  IMAD.MOV.U32 R7, RZ, RZ, 0x4 ;  /* 0x00000004ff077424 */ /* 0x000fe200078e00ff */
[----:B------:R0:W5:Y:S01]  /*0360*/  LDG.E R16, desc[UR18][R10.64] ;  /* 0x000000120a107981 */ /* 0x000162000c1e1900 */
[----:B------:R-:W-:-:S03]  /*0370*/  IMAD.WIDE R4, R14, R5, UR10 ;  /* 0x0000000a0e047e25 */ /* 0x000fc6000f8e0205 */
[----:B------:R-:W5:Y:S01]  /*0380*/  LDG.E R15, desc[UR18][R2.64+-0x4] ;  /* 0xfffffc12020f7981 */ /* 0x000f62000c1e1900 */
[C---:B------:R-:W-:Y:S01]  /*0390*/  IMAD.WIDE R6, R14.reuse, R7, UR12 ;  /* 0x0000000c0e067e25 */ /* 0x040fe2000f8e0207 */
[----:B------:R-:W-:Y:S02]  /*03a0*/  MOV R27, 0x4 ;  /* 0x00000004001b7802 */ /* 0x000fe40000000f00 */
[----:B------:R1:W5:Y:S01]  /*03b0*/  LDG.E R4, desc[UR18][R4.64] ;  /* 0x0000001204047981 */ /* 0x000362000c1e1900 */
[----:B------:R-:W-:-:S03]  /*03c0*/  IMAD.WIDE R8, R14, R9, UR14 ;  /* 0x0000000e0e087e25 */ /* 0x000fc6000f8e0209 */
[----:B------:R-:W5:Y:S01]  /*03d0*/  LDG.E R23, desc[UR18][R2.64] ;  /* 0x0000001202177981 */ /* 0x000f62000c1e1900 */
[----:B0-----:R-:W-:-:S03]  /*03e0*/  IMAD.WIDE R10, R14, R27, UR16 ;  /* 0x000000100e0a7e25 */ /* 0x001fc6000f8e021b */
[----:B------:R-:W5:Y:S04]  /*03f0*/  LDG.E R7, desc[UR18][R6.64] ;  /* 0x0000001206077981 */ /* 0x000f68000c1e1900 */
[----:B------:R-:W5:Y:S04]  /*0400*/  LDG.E R24, desc[UR18][R2.64+0x4] ;  /* 0x0000041202187981 */ /* 0x000f68000c1e1900 */
[----:B------:R-:W5:Y:S04]  /*0410*/  LDG.E R8, desc[UR18][R8.64] ;  /* 0x0000001208087981 */ /* 0x000f68000c1e1900 */
[----:B------:R-:W5:Y:S04]  /*0420*/  LDG.E R25, desc[UR18][R2.64+0x8] ;  /* 0x0000081202197981 */ /* 0x000f68000c1e1900 */
[----:B------:R-:W5:Y:S04]  /*0430*/  LDG.E R10, desc[UR18][R10.64] ;  /* 0x000000120a0a7981 */ /* 0x000f68000c1e1900 */
[----:B------:R0:W5:Y:S01]  /*0440*/  LDG.E R27, desc[UR18][R2.64+0xc] ;  /* 0x00000c12021b7981 */ /* 0x000162000c1e1900 */
[----:B------:R-:W-:-:S04]  /*0450*/  UIADD3 UR5, UPT, UPT, UR5, 0x8, URZ ;  /* 0x0000000805057890 */ /* 0x000fc8000fffe0ff */
[----:B------:R-:W-:Y:S01]  /*0460*/  UISETP.NE.AND UP0, UPT, UR5, URZ, UPT ;  /* 0x000000ff0500728c */ /* 0x000fe2000bf05270 */
[----:B-1----:R-:W-:Y:S02]  /*0470*/  MOV R5, UR20 ;  /* 0x0000001400057c02 */ /* 0x002fe40008000f00 */
[----:B0-----:R-:W-:Y:S02]  /*0480*/  IADD3 R2, P0, PT, R2, 0x20, RZ ;  /* 0x0000002002027810 */ /* 0x001fe40007f1e0ff */
[----:B------:R-:W-:Y:S02]  /*0490*/  LEA R14, R5, R14, 0x3 ;  /* 0x0000000e050e7211 */ /* 0x000fe400078e18ff */
[----:B------:R-:W-:Y:S01]  /*04a0*/  IADD3.X R3, PT, PT, RZ, R3, RZ, P0, !PT ;  /* 0x00000003ff037210 */ /* 0x000fe200007fe4ff */
[----:B--2---:R-:W-:-:S04]  /*04b0*/  IMAD R21, R21, R22, R12 ;  /* 0x0000001615157224 */ /* 0x004fc800078e020c */
[----:B---3--:R-:W-:-:S04]  /*04c0*/  IMAD R19, R19, R20, R21 ;  /* 0x0000001413137224 */ /* 0x008fc800078e0215 */
[----:B----4-:R-:W-:-:S04]  /*04d0*/  IMAD R17, R17, R18, R19 ;  /* 0x0000001211117224 */ /* 0x010fc800078e0213 */
[----:B-----5:R-:W-:-:S04]  /*04e0*/  IMAD R15, R15, R16, R17 ;  /* 0x000000100f0f7224 */ /* 0x020fc800078e0211 */
[----:B------:R-:W-:-:S04]  /*04f0*/  IMAD R4, R23, R4, R15 ;  /* 0x0000000417047224 */ /* 0x000fc800078e020f */
[----:B------:R-:W-:-:S04]  /*0500*/  IMAD R4, R24, R7, R4 ;  /* 0x0000000718047224 */ /* 0x000fc800078e0204 */
[----:B------:R-:W-:-:S04]  /*0510*/  IMAD R4, R25, R8, R4 ;  /* 0x0000000819047224 */ /* 0x000fc800078e0204 */
[----:B------:R-:W-:Y:S01]  /*0520*/  IMAD R12, R27, R10, R4 ;  /* 0x0000000a1b0c7224 */ /* 0x000fe200078e0204 */
[----:B------:R-:W-:Y:S06]  /*0530*/  BRA.U UP0, `(.L_x_1) ;  /* 0xfffffffd003c7547 */ /* 0x000fec000b83ffff */
.L_x_0:
[----:B------:R-:W-:-:S04]  /*0540*/  ULOP3.LUT UR6, UR20, 0x7, URZ, 0xc0, !UPT ;  /* 0x0000000714067892 */ /* 0x000fc8000f8ec0ff */
[----:B------:R-:W-:-:S09]  /*0550*/  UISETP.NE.AND UP0, UPT, UR6, URZ, UPT ;  /* 0x000000ff0600728c */ /* 0x000fd2000bf05270 */
[----:B------:R-:W-:Y:S05]  /*0560*/  BRA.U !UP0, `(.L_x_2) ;  /* 0x0000000508387547 */ /* 0x000fea000b800000 */
[----:B------:R-:W-:Y:S02]  /*0570*/  UISETP.GE.U32.AND UP0, UPT, UR6, 0x4, UPT ;  /* 0x000000040600788c */ /* 0x000fe4000bf06070 */
[----:B------:R-:W-:-:S04]  /*0580*/  ULOP3.LUT UR5, UR20, 0x3, URZ, 0xc0, !UPT ;  /* 0x0000000314057892 */ /* 0x000fc8000f8ec0ff */
[----:B------:R-:W-:-:S03]  /*0590*/  UISETP.NE.AND UP1, UPT, UR5, URZ, UPT ;  /* 0x000000ff0500728c */ /* 0x000fc6000bf25270 */
[----:B------:R-:W-:Y:S08]  /*05a0*/  BRA.U !UP0, `(.L_x_3) ;  /* 0x00000001087c7547 */ /* 0x000ff0000b800000 */
[----:B------:R-:W1:Y:S01]  /*05b0*/  LDC.64 R6, c[0x0][0x388] ;  /* 0x0000e200ff067b82 */ /* 0x000e620000000a00 */
[----:B------:R-:W2:Y:S01]  /*05c0*/  LDCU.64 UR6, c[0x0][0x380] ;  /* 0x00007000ff0677ac */ /* 0x000ea20008000a00 */
[----:B------:R-:W-:Y:S01]  /*05d0*/  IMAD.U32 R9, RZ, RZ, UR4 ;  /* 0x00000004ff097e24 */ /* 0x000fe2000f8e00ff */
[C---:B------:R-:W-:Y:S02]  /*05e0*/  IADD3 R3, PT, PT, R13.reuse, UR4, RZ ;  /* 0x000000040d037c10 */ /* 0x040fe4000fffe0ff */
[----:B------:R-:W-:Y:S01]  /*05f0*/  IADD3 R10, P0, PT, R13, UR4, RZ ;  /* 0x000000040d0a7c10 */ /* 0x000fe2000ff1e0ff */
[----:B------:R-:W-:Y:S01]  /*0600*/  IMAD R9, R9, UR20, R0 ;  /* 0x0000001409097c24 */ /* 0x000fe2000f8e0200 */
[----:B------:R-:W-:Y:S01]  /*0610*/  MOV R11, UR20 ;  /* 0x00000014000b7c02 */ /* 0x000fe20008000f00 */
[----:B------:R-:W3:Y:S01]  /*0620*/  LDC.64 R4, c[0x0][0x380] ;  /* 0x0000e000ff047b82 */ /* 0x000ee20000000a00 */
[----:B------:R-:W-:Y:S01]  /*0630*/  MOV R15, UR20 ;  /* 0x00000014000f7c02 */ /* 0x000fe20008000f00 */
[----:B-1----:R-:W-:Y:S01]  /*0640*/  IMAD.WIDE R6, R9, 0x4, R6 ;  /* 0x0000000409067825 */ /* 0x002fe200078e0206 */
[----:B------:R-:W-:-:S05]  /*0650*/  MOV R9, UR20 ;  /* 0x0000001400097c02 */ /* 0x000fca0008000f00 */
[----:B------:R-:W-:Y:S02]  /*0660*/  IMAD.WIDE R8, R9, 0x4, R6 ;  /* 0x0000000409087825 */ /* 0x000fe400078e0206 */
[----:B0-----:R-:W4:Y:S02]  /*0670*/  LDG.E R6, desc[UR18][R6.64] ;  /* 0x0000001206067981 */ /* 0x001f24000c1e1900 */
[----:B---3--:R-:W-:Y:S01]  /*0680*/  IMAD.WIDE.U32 R4, R3, 0x4, R4 ;  /* 0x0000000403047825 */ /* 0x008fe200078e0004 */
[----:B------:R-:W-:Y:S01]  /*0690*/  IADD3.X R3, PT, PT, RZ, RZ, RZ, P0, !PT ;  /* 0x000000ffff037210 */ /* 0x000fe200007fe4ff */
[----:B------:R-:W3:Y:S01]  /*06a0*/  LDG.E R17, desc[UR18][R8.64] ;  /* 0x0000001208117981 */ /* 0x000ee2000c1e1900 */
[----:B--2---:R-:W-:-:S03]  /*06b0*/  LEA R2, P0, R10, UR6, 0x2 ;  /* 0x000000060a027c11 */ /* 0x004fc6000f8010ff */
[----:B------:R-:W4:Y:S01]  /*06c0*/  LDG.E R5, desc[UR18][R4.64] ;  /* 0x0000001204057981 */ /* 0x000f22000c1e1900 */
[----:B------:R-:W-:Y:S01]  /*06d0*/  LEA.HI.X R3, R10, UR7, R3, 0x2, P0 ;  /* 0x000000070a037c11 */ /* 0x000fe200080f1403 */
[----:B------:R-:W-:-:S04]  /*06e0*/  IMAD.WIDE R10, R11, 0x4, R8 ;  /* 0x000000040b0a7825 */ /* 0x000fc800078e0208 */
[----:B------:R-:W3:Y:S01]  /*06f0*/  LDG.E R16, desc[UR18][R2.64+0x4] ;  /* 0x0000041202107981 */ /* 0x000ee2000c1e1900 */
[----:B------:R-:W-:-:S03]  /*0700*/  IMAD.WIDE R14, R15, 0x4, R10 ;  /* 0x000000040f0e7825 */ /* 0x000fc600078e020a */
[----:B------:R-:W2:Y:S04]  /*0710*/  LDG.E R19, desc[UR18][R10.64] ;  /* 0x000000120a137981 */ /* 0x000ea8000c1e1900 */
[----:B------:R-:W2:Y:S04]  /*0720*/  LDG.E R18, desc[UR18][R2.64+0x8] ;  /* 0x0000081202127981 */ /* 0x000ea8000c1e1900 */
[----:B------:R-:W5:Y:S04]  /*0730*/  LDG.E R20, desc[UR18][R2.64+0xc] ;  /* 0x00000c1202147981 */ /* 0x000f68000c1e1900 */
[----:B------:R-:W5:Y:S01]  /*0740*/  LDG.E R14, desc[UR18][R14.64] ;  /* 0x000000120e0e7981 */ /* 0x000f62000c1e1900 */
[----:B------:R-:W-:Y:S01]  /*0750*/  UIADD3 UR4, UPT, UPT, UR4, 0x4, URZ ;  /* 0x0000000404047890 */ /* 0x000fe2000fffe0ff */
[----:B----4-:R-:W-:-:S04]  /*0760*/  IMAD R5, R5, R6, R12 ;  /* 0x0000000605057224 */ /* 0x010fc800078e020c */
[----:B---3--:R-:W-:-:S04]  /*0770*/  IMAD R5, R16, R17, R5 ;  /* 0x0000001110057224 */ /* 0x008fc800078e0205 */
[----:B--2---:R-:W-:-:S04]  /*0780*/  IMAD R5, R18, R19, R5 ;  /* 0x0000001312057224 */ /* 0x004fc800078e0205 */
[----:B-----5:R-:W-:-:S07]  /*0790*/  IMAD R12, R20, R14, R5 ;  /* 0x0000000e140c7224 */ /* 0x020fce00078e0205 */
.L_x_3:
[----:B------:R-:W-:Y:S05]  /*07a0*/  BRA.U !UP1, `(.L_x_2) ;  /* 0x0000000109a87547 */ /* 0x000fea000b800000 */
[----:B------:R-:W-:Y:S01]  /*07b0*/  UISETP.NE.AND UP0, UPT, UR5, 0x1, UPT ;  /* 0x000000010500788c */ /* 0x000fe2000bf05270 */
[----:B------:R-:W-:Y:S01]  /*07c0*/  MOV R7, UR4 ;  /* 0x0000000400077c02 */ /* 0x000fe20008000f00 */
[----:B------:R-:W-:Y:S02]  /*07d0*/  ULOP3.LUT UR5, UR20, 0x1, URZ, 0xc0, !UPT ;  /* 0x0000000114057892 */ /* 0x000fe4000f8ec0ff */
[----:B------:R-:W-:Y:S02]  /*07e0*/  MOV R15, UR20 ;  /* 0x00000014000f7c02 */ /* 0x000fe40008000f00 */
[----:B------:R-:W-:Y:S01]  /*07f0*/  UISETP.NE.U32.AND UP1, UPT, UR5, 0x1, UPT ;  /* 0x000000010500788c */ /* 0x000fe2000bf25070 */
[----:B------:R-:W-:-:S04]  /*0800*/  PLOP3.LUT P1, PT, PT, PT, UP0, 0x80, 0x8 ;  /* 0x000000000008781c */ /* 0x000fc80003f2f008 */
[----:B------:R-:W1:Y:S01]  /*0810*/  @UP0 LDCU.128 UR8, c[0x0][0x380] ;  /* 0x00007000ff0807ac */ /* 0x000e620008000c00 */
[----:B------:R-:W-:Y:S01]  /*0820*/  PLOP3.LUT P0, PT, PT, PT, UP1, 0x80, 0x8 ;  /* 0x000000000008781c */ /* 0x000fe20003f0f018 */
[----:B------:R-:W2:Y:S04]  /*0830*/  @UP0 LDCU.64 UR6, c[0x0][0x380] ;  /* 0x00007000ff0607ac */ /* 0x000ea80008000a00 */
[----:B------:R-:W3:Y:S03]  /*0840*/  @!UP1 LDCU.128 UR12, c[0x0][0x380] ;  /* 0x00007000ff0c97ac */ /* 0x000ee60008000c00 */
[C---:B------:R-:W-:Y:S02]  /*0850*/  @P1 IADD3 R3, PT, PT, R13.reuse, UR4, RZ ;  /* 0x000000040d031c10 */ /* 0x040fe4000fffe0ff */
[----:B------:R-:W-:Y:S01]  /*0860*/  @P1 IADD3 R6, P2, PT, R13, UR4, RZ ;  /* 0x000000040d061c10 */ /* 0x000fe2000ff5e0ff */
[----:B------:R-:W-:Y:S01]  /*0870*/  @UP0 UIADD3 UR4, UPT, UPT, UR4, 0x2, URZ ;  /* 0x0000000204040890 */ /* 0x000fe2000fffe0ff */
[----:B-1----:R-:W-:Y:S01]  /*0880*/  MOV R11, UR9 ;  /* 0x00000009000b7c02 */ /* 0x002fe20008000f00 */
[----:B------:R-:W-:Y:S01]  /*0890*/  IMAD.U32 R10, RZ, RZ, UR8 ;  /* 0x00000008ff0a7e24 */ /* 0x000fe2000f8e00ff */
[----:B------:R-:W-:-:S02]  /*08a0*/  MOV R4, UR10 ;  /* 0x0000000a00047c02 */ /* 0x000fc40008000f00 */
[----:B------:R-:W-:Y:S01]  /*08b0*/  MOV R5, UR11 ;  /* 0x0000000b00057c02 */ /* 0x000fe20008000f00 */
[----:B------:R-:W-:-:S04]  /*08c0*/  @P1 IMAD.WIDE.U32 R10, R3, 0x4, R10 ;  /* 0x00000004030a1825 */ /* 0x000fc800078e000a */
[----:B------:R-:W-:Y:S01]  /*08d0*/  @P1 IMAD R3, R7, UR20, R0 ;  /* 0x0000001407031c24 */ /* 0x000fe2000f8e0200 */
[----:B------:R-:W-:Y:S01]  /*08e0*/  @P1 IADD3.X R7, PT, PT, RZ, RZ, RZ, P2, !PT ;  /* 0x000000ffff071210 */ /* 0x000fe200017fe4ff */
[----:B------:R-:W-:Y:S01]  /*08f0*/  IMAD.U32 R19, RZ, RZ, UR4 ;  /* 0x00000004ff137e24 */ /* 0x000fe2000f8e00ff */
[C---:B--2---:R-:W-:Y:S01]  /*0900*/  @P1 LEA R2, P2, R6.reuse, UR6, 0x2 ;  /* 0x0000000606021c11 */ /* 0x044fe2000f8410ff */
[----:B------:R-:W-:Y:S01]  /*0910*/  @P1 IMAD.WIDE R4, R3, 0x4, R4 ;  /* 0x0000000403041825 */ /* 0x000fe200078e0204 */
[----:B------:R-:W-:Y:S01]  /*0920*/  @!P0 IADD3 R17, PT, PT, R13, UR4, RZ ;  /* 0x000000040d118c10 */ /* 0x000fe2000fffe0ff */
[----:B0-----:R-:W2:Y:S01]  /*0930*/  @P1 LDG.E R11, desc[UR18][R10.64] ;  /* 0x000000120a0b1981 */ /* 0x001ea2000c1e1900 */
[----:B------:R-:W-:Y:S01]  /*0940*/  @P1 LEA.HI.X R3, R6, UR7, R7, 0x2, P2 ;  /* 0x0000000706031c11 */ /* 0x000fe200090f1407 */
[----:B------:R-:W-:Y:S01]  /*0950*/  @!P0 IMAD R19, R19, UR20, R0 ;  /* 0x0000001413138c24 */ /* 0x000fe2000f8e0200 */
[----:B---3--:R-:W-:Y:S01]  /*0960*/  MOV R6, UR12 ;  /* 0x0000000c00067c02 */ /* 0x008fe20008000f00 */
[----:B------:R-:W-:Y:S01]  /*0970*/  @P1 IMAD.WIDE R14, R15, 0x4, R4 ;  /* 0x000000040f0e1825 */ /* 0x000fe200078e0204 */
[----:B------:R-:W-:Y:S01]  /*0980*/  MOV R7, UR13 ;  /* 0x0000000d00077c02 */ /* 0x000fe20008000f00 */
[----:B------:R-:W2:Y:S01]  /*0990*/  @P1 LDG.E R4, desc[UR18][R4.64] ;  /* 0x0000001204041981 */ /* 0x000ea2000c1e1900 */
[----:B------:R-:W-:-:S02]  /*09a0*/  MOV R8, UR14 ;  /* 0x0000000e00087c02 */ /* 0x000fc40008000f00 */
[----:B------:R-:W-:Y:S01]  /*09b0*/  MOV R9, UR15 ;  /* 0x0000000f00097c02 */ /* 0x000fe20008000f00 */
[----:B------:R-:W-:Y:S01]  /*09c0*/  @!P0 IMAD.WIDE.U32 R6, R17, 0x4, R6 ;  /* 0x0000000411068825 */ /* 0x000fe200078e0006 */
[----:B------:R-:W3:Y:S03]  /*09d0*/  @P1 LDG.E R14, desc[UR18][R14.64] ;  /* 0x000000120e0e1981 */ /* 0x000ee6000c1e1900 */
[----:B------:R-:W-:Y:S01]  /*09e0*/  @!P0 IMAD.WIDE R8, R19, 0x4, R8 ;  /* 0x0000000413088825 */ /* 0x000fe200078e0208 */
[----:B------:R-:W3:Y:S04]  /*09f0*/  @P1 LDG.E R2, desc[UR18][R2.64+0x4] ;  /* 0x0000041202021981 */ /* 0x000ee8000c1e1900 */
[----:B------:R-:W4:Y:S04]  /*0a00*/  @!P0 LDG.E R7, desc[UR18][R6.64] ;  /* 0x0000001206078981 */ /* 0x000f28000c1e1900 */
[----:B------:R-:W4:Y:S01]  /*0a10*/  @!P0 LDG.E R8, desc[UR18][R8.64] ;  /* 0x0000001208088981 */ /* 0x000f22000c1e1900 */
[----:B--2---:R-:W-:-:S04]  /*0a20*/  @P1 IMAD R11, R11, R4, R12 ;  /* 0x000000040b0b1224 */ /* 0x004fc800078e020c */
[----:B---3--:R-:W-:-:S04]  /*0a30*/  @P1 IMAD R12, R2, R14, R11 ;  /* 0x0000000e020c1224 */ /* 0x008fc800078e020b */
[----:B----4-:R-:W-:-:S07]  /*0a40*/  @!P0 IMAD R12, R7, R8, R12 ;  /* 0x00000008070c8224 */ /* 0x010fce00078e020c */
.L_x_2:
[----:B------:R-:W1:Y:S01]  /*0a50*/  LDC.64 R2, c[0x0][0x390] ;  /* 0x0000e400ff027b82 */ /* 0x000e620000000a00 */
[----:B------:R-:W-:-:S05]  /*0a60*/  IADD3 R13, PT, PT, R0, R13, RZ ;  /* 0x0000000d000d7210 */ /* 0x000fca0007ffe0ff */
[----:B-1----:R-:W-:-:S05]  /*0a70*/  IMAD.WIDE R2, R13, 0x4, R2 ;  /* 0x000000040d027825 */ /* 0x002fca00078e0202 */
[----:B0-----:R-:W-:Y:S01]  /*0a80*/  STG.E desc[UR18][R2.64], R12 ;  /* 0x0000000c02007986 */ /* 0x001fe2000c101912 */
[----:B------:R-:W-:Y:S05]  /*0a90*/  EXIT ;  /* 0x000000000000794d */ /* 0x000fea0003800000 */
.L_x_4:
[----:B------:R-:W-:-:S00]  /*0aa0*/  BRA `(.L_x_4) ;  /* 0xfffffffc00fc7947 */ /* 0x000fc0000383ffff */
[----:B------:R-:W-:-:S00]  /*0ab0*/  NOP ;  /* 0x0000000000007918 */ /* 0x000fc00000000000 */
        /* <DEDUP_REMOVED lines=12> */
.L_x_5:


//--------------------- .nv.shared.reserved.0     --------------------------
	.section	.nv.shared.reserved.0,"aw",@nobits
	.weak		__nv_reservedSMEM_offset_0_alias
	.size		__nv_reservedSMEM_offset_0_alias, 0, 64
	.other		__nv_reservedSMEM_offset_0_alias,@"STO_CUDA_RESERVED_SHARED STV_DEFAULT"
__nv_reservedSMEM_offset_0_alias:
	.zero		0
	.zero		64


//--------------------- .nv.constant0._Z16multMatrizKernelPiS_S_i --------------------------
	.section	.nv.constant0._Z16multMatrizKernelPiS_S_i,"a",@progbits
	.sectionflags	@""
	.align	4
.nv.constant0._Z16multMatrizKernelPiS_S_i:
	.zero		924


//--------------------- SYMBOLS --------------------------

	.type		.nv.reservedSmem.offset0,@object
	.size		.nv.reservedSmem.offset0,0x4
